	.headerflags	@"EF_CUDA_TEXMODE_UNIFIED EF_CUDA_64BIT_ADDRESS EF_CUDA_ACCELERATORS EF_CUDA_SM90 EF_CUDA_VIRTUAL_SM(EF_CUDA_SM90)"
	.elftype	@"ET_EXEC"


//--------------------- .nv.info                  --------------------------
	.section	.nv.info,"",@"SHT_CUDA_INFO"
	.align	4


	//----- nvinfo : EIATTR_REGCOUNT
	.align		4
        /*0000*/ 	.byte	0x04, 0x2f
        /*0002*/ 	.short	(.L_1 - .L_0)
	.align		4
.L_0:
        /*0004*/ 	.word	index@(triton_poi_fused_add_native_layer_norm_1)
        /*0008*/ 	.word	0x00000014


	//----- nvinfo : EIATTR_MIN_STACK_SIZE
	.align		4
.L_1:
        /*000c*/ 	.byte	0x04, 0x12
        /*000e*/ 	.short	(.L_3 - .L_2)
	.align		4
.L_2:
        /*0010*/ 	.word	index@(triton_poi_fused_add_native_layer_norm_1)
        /*0014*/ 	.word	0x00000000


	//----- nvinfo : EIATTR_FRAME_SIZE
	.align		4
.L_3:
        /*0018*/ 	.byte	0x04, 0x11
        /*001a*/ 	.short	(.L_5 - .L_4)
	.align		4
.L_4:
        /*001c*/ 	.word	index@(triton_poi_fused_add_native_layer_norm_1)
        /*0020*/ 	.word	0x00000000


	//----- nvinfo : EIATTR_MIN_STACK_SIZE
	.align		4
.L_5:
        /*0024*/ 	.byte	0x04, 0x12
        /*0026*/ 	.short	(.L_7 - .L_6)
	.align		4
.L_6:
        /*0028*/ 	.word	index@(triton_poi_fused_add_native_layer_norm_1)
        /*002c*/ 	.word	0x00000000
.L_7:


//--------------------- .nv.info.triton_poi_fused_add_native_layer_norm_1 --------------------------
	.section	.nv.info.triton_poi_fused_add_native_layer_norm_1,"",@"SHT_CUDA_INFO"
	.sectionflags	@""
	.align	4


	//----- nvinfo : EIATTR_CUDA_API_VERSION
	.align		4
        /*0000*/ 	.byte	0x04, 0x37
        /*0002*/ 	.short	(.L_9 - .L_8)
.L_8:
        /*0004*/ 	.word	0x0000007c


	//----- nvinfo : EIATTR_KPARAM_INFO
	.align		4
.L_9:
        /*0008*/ 	.byte	0x04, 0x17
        /*000a*/ 	.short	(.L_11 - .L_10)
.L_10:
        /*000c*/ 	.word	0x00000000
        /*0010*/ 	.short	0x0004
        /*0012*/ 	.short	0x0020
        /*0014*/ 	.byte	0x00, 0xf0, 0x11, 0x00


	//----- nvinfo : EIATTR_KPARAM_INFO
	.align		4
.L_11:
        /*0018*/ 	.byte	0x04, 0x17
        /*001a*/ 	.short	(.L_13 - .L_12)
.L_12:
        /*001c*/ 	.word	0x00000000
        /*0020*/ 	.short	0x0003
        /*0022*/ 	.short	0x0018
        /*0024*/ 	.byte	0x00, 0xf4, 0x21, 0x00


	//----- nvinfo : EIATTR_KPARAM_INFO
	.align		4
.L_13:
        /*0028*/ 	.byte	0x04, 0x17
        /*002a*/ 	.short	(.L_15 - .L_14)
.L_14:
        /*002c*/ 	.word	0x00000000
        /*0030*/ 	.short	0x0002
        /*0032*/ 	.short	0x0010
        /*0034*/ 	.byte	0x00, 0xf4, 0x21, 0x00


	//----- nvinfo : EIATTR_KPARAM_INFO
	.align		4
.L_15:
        /*0038*/ 	.byte	0x04, 0x17
        /*003a*/ 	.short	(.L_17 - .L_16)
.L_16:
        /*003c*/ 	.word	0x00000000
        /*0040*/ 	.short	0x0001
        /*0042*/ 	.short	0x0008
        /*0044*/ 	.byte	0x00, 0xf4, 0x21, 0x00


	//----- nvinfo : EIATTR_KPARAM_INFO
	.align		4
.L_17:
        /*0048*/ 	.byte	0x04, 0x17
        /*004a*/ 	.short	(.L_19 - .L_18)
.L_18:
        /*004c*/ 	.word	0x00000000
        /*0050*/ 	.short	0x0000
        /*0052*/ 	.short	0x0000
        /*0054*/ 	.byte	0x00, 0xf4, 0x21, 0x00


	//----- nvinfo : EIATTR_SPARSE_MMA_MASK
	.align		4
.L_19:
        /*0058*/ 	.byte	0x03, 0x50
        /*005a*/ 	.short	0x0000


	//----- nvinfo : EIATTR_MAXREG_COUNT
	.align		4
        /*005c*/ 	.byte	0x03, 0x1b
        /*005e*/ 	.short	0x00ff


	//----- nvinfo : EIATTR_EXIT_INSTR_OFFSETS
	.align		4
        /*0060*/ 	.byte	0x04, 0x1c
        /*0062*/ 	.short	(.L_21 - .L_20)


	//   ....[0]....
.L_20:
        /*0064*/ 	.word	0x000002c0


	//   ....[1]....
        /*0068*/ 	.word	0x000002f0


	//----- nvinfo : EIATTR_REQNTID
	.align		4
.L_21:
        /*006c*/ 	.byte	0x04, 0x10
        /*006e*/ 	.short	(.L_23 - .L_22)
.L_22:
        /*0070*/ 	.word	0x00000020
        /*0074*/ 	.word	0x00000001
        /*0078*/ 	.word	0x00000001


	//----- nvinfo : EIATTR_CBANK_PARAM_SIZE
	.align		4
.L_23:
        /*007c*/ 	.byte	0x03, 0x19
        /*007e*/ 	.short	0x0024


	//----- nvinfo : EIATTR_PARAM_CBANK
	.align		4
        /*0080*/ 	.byte	0x04, 0x0a
        /*0082*/ 	.short	(.L_25 - .L_24)
	.align		4
.L_24:
        /*0084*/ 	.word	index@(.nv.constant0.triton_poi_fused_add_native_layer_norm_1)
        /*0088*/ 	.short	0x0210
        /*008a*/ 	.short	0x0024


	//----- nvinfo : EIATTR_SW_WAR
	.align		4
.L_25:
        /*008c*/ 	.byte	0x04, 0x36
        /*008e*/ 	.short	(.L_27 - .L_26)
.L_26:
        /*0090*/ 	.word	0x00000008
.L_27:


//--------------------- .nv.callgraph             --------------------------
	.section	.nv.callgraph,"",@"SHT_CUDA_CALLGRAPH"
	.align	4
	.sectionentsize	8
	.align		4
        /*0000*/ 	.word	0x00000000
	.align		4
        /*0004*/ 	.word	0xffffffff
	.align		4
        /*0008*/ 	.word	0x00000000
	.align		4
        /*000c*/ 	.word	0xfffffffe
	.align		4
        /*0010*/ 	.word	0x00000000
	.align		4
        /*0014*/ 	.word	0xfffffffd
	.align		4
        /*0018*/ 	.word	0x00000000
	.align		4
        /*001c*/ 	.word	0xfffffffc


//--------------------- .text.triton_poi_fused_add_native_layer_norm_1 --------------------------
	.section	.text.triton_poi_fused_add_native_layer_norm_1,"ax",@progbits
	.align	128
        .global         triton_poi_fused_add_native_layer_norm_1
        .type           triton_poi_fused_add_native_layer_norm_1,@function
        .size           triton_poi_fused_add_native_layer_norm_1,(.L_x_1 - triton_poi_fused_add_native_layer_norm_1)
        .other          triton_poi_fused_add_native_layer_norm_1,@"STO_CUDA_ENTRY STV_DEFAULT"
triton_poi_fused_add_native_layer_norm_1:
.text.triton_poi_fused_add_native_layer_norm_1:
[----:B------:R-:W0:Y:S02]  /*0000*/  LDC R1, c[0x0][0x28] ;  /* 0x00000a00ff017b82 */ /* 0x000e240000000800 */
[----:B------:R-:W1:Y:S01]  /*0010*/  S2R R0, SR_TID.X ;  /* 0x0000000000007919 */ /* 0x000e620000002100 */
[----:B------:R-:W2:Y:S01]  /*0020*/  LDC.64 R2, c[0x0][0x210] ;  /* 0x00008400ff027b82 */ /* 0x000ea20000000a00 */
[----:B------:R-:W-:Y:S01]  /*0030*/  HFMA2.MMA R8, -RZ, RZ, 0, 0 ;  /* 0x00000000ff087435 */ /* 0x000fe200000001ff */
[----:B------:R-:W-:Y:S01]  /*0040*/  MOV R6, RZ ;  /* 0x000000ff00067202 */ /* 0x000fe20000000f00 */
[----:B------:R-:W3:Y:S01]  /*0050*/  S2R R11, SR_CTAID.X ;  /* 0x00000000000b7919 */ /* 0x000ee20000002500 */
[----:B------:R-:W-:Y:S01]  /*0060*/  ULDC.64 UR4, c[0x0][0x208] ;  /* 0x0000820000047ab9 */ /* 0x000fe20000000a00 */
[----:B------:R-:W-:-:S03]  /*0070*/  MOV R10, RZ ;  /* 0x000000ff000a7202 */ /* 0x000fc60000000f00 */
[----:B------:R-:W4:Y:S01]  /*0080*/  LDC.64 R4, c[0x0][0x218] ;  /* 0x00008600ff047b82 */ /* 0x000f220000000a00 */
[----:B-1----:R-:W-:Y:S01]  /*0090*/  LOP3.LUT R0, R0, 0x1f, RZ, 0xc0, !PT ;  /* 0x0000001f00007812 */ /* 0x002fe200078ec0ff */
[----:B----4-:R-:W4:Y:S03]  /*00a0*/  LDG.E R9, desc[UR4][R4.64+0x4] ;  /* 0x0000040404097981 */ /* 0x010f26000c1e1900 */
[----:B---3--:R-:W-:Y:S01]  /*00b0*/  LEA R11, R11, R0, 0x5 ;  /* 0x000000000b0b7211 */ /* 0x008fe200078e28ff */
[----:B------:R-:W-:Y:S01]  /*00c0*/  HFMA2.MMA R0, -RZ, RZ, 0, 0 ;  /* 0x00000000ff007435 */ /* 0x000fe200000001ff */
[----:B------:R-:W3:Y:S02]  /*00d0*/  LDG.E R13, desc[UR4][R4.64+0x8] ;  /* 0x00000804040d7981 */ /* 0x000ee4000c1e1900 */
[C---:B------:R-:W-:Y:S02]  /*00e0*/  ISETP.GE.AND P0, PT, R11.reuse, 0x20, PT ;  /* 0x000000200b00780c */ /* 0x040fe40003f06270 */
[----:B------:R-:W-:Y:S01]  /*00f0*/  SHF.L.U32 R7, R11, 0x2, RZ ;  /* 0x000000020b077819 */ /* 0x000fe200000006ff */
[----:B------:R-:W5:Y:S04]  /*0100*/  LDG.E R15, desc[UR4][R4.64+0xc] ;  /* 0x00000c04040f7981 */ /* 0x000f68000c1e1900 */
[----:B--2---:R-:W-:-:S02]  /*0110*/  IMAD.WIDE R2, R7, 0x4, R2 ;  /* 0x0000000407027825 */ /* 0x004fc400078e0202 */
[----:B------:R-:W2:Y:S04]  /*0120*/  LDG.E R7, desc[UR4][R4.64] ;  /* 0x0000000404077981 */ /* 0x000ea8000c1e1900 */
[----:B------:R-:W2:Y:S04]  /*0130*/  @!P0 LDG.E.EL R0, desc[UR4][R2.64] ;  /* 0x0000000402008981 */ /* 0x000ea8000c2e1900 */
[----:B------:R-:W4:Y:S04]  /*0140*/  @!P0 LDG.E.EL R6, desc[UR4][R2.64+0x4] ;  /* 0x0000040402068981 */ /* 0x000f28000c2e1900 */
[----:B------:R-:W3:Y:S04]  /*0150*/  @!P0 LDG.E.EL R8, desc[UR4][R2.64+0x8] ;  /* 0x0000080402088981 */ /* 0x000ee8000c2e1900 */
[----:B------:R-:W5:Y:S01]  /*0160*/  @!P0 LDG.E.EL R10, desc[UR4][R2.64+0xc] ;  /* 0x00000c04020a8981 */ /* 0x000f62000c2e1900 */
[----:B--2---:R-:W-:Y:S01]  /*0170*/  FADD R0, R7, R0 ;  /* 0x0000000007007221 */ /* 0x004fe20000000000 */
[----:B----4-:R-:W-:-:S02]  /*0180*/  FADD R17, R9, R6 ;  /* 0x0000000609117221 */ /* 0x010fc40000000000 */
[----:B------:R-:W1:Y:S01]  /*0190*/  LDC.64 R6, c[0x0][0x220] ;  /* 0x00008800ff067b82 */ /* 0x000e620000000a00 */
[----:B---3--:R-:W-:Y:S01]  /*01a0*/  FADD R13, R13, R8 ;  /* 0x000000080d0d7221 */ /* 0x008fe20000000000 */
[----:B------:R-:W-:Y:S01]  /*01b0*/  FADD R8, R0, R17 ;  /* 0x0000001100087221 */ /* 0x000fe20000000000 */
[----:B-----5:R-:W-:-:S03]  /*01c0*/  FADD R10, R15, R10 ;  /* 0x0000000a0f0a7221 */ /* 0x020fc60000000000 */
[----:B------:R-:W-:-:S04]  /*01d0*/  FADD R9, R8, R13 ;  /* 0x0000000d08097221 */ /* 0x000fc80000000000 */
[----:B------:R-:W-:Y:S02]  /*01e0*/  FADD R12, R10, R9 ;  /* 0x000000090a0c7221 */ /* 0x000fe40000000000 */
[----:B------:R-:W2:Y:S02]  /*01f0*/  LDC.64 R8, c[0x0][0x228] ;  /* 0x00008a00ff087b82 */ /* 0x000ea40000000a00 */
[----:B------:R-:W-:-:S04]  /*0200*/  FMUL R15, R12, 0.25 ;  /* 0x3e8000000c0f7820 */ /* 0x000fc80000400000 */
[--C-:B------:R-:W-:Y:S01]  /*0210*/  FADD R17, R17, -R15.reuse ;  /* 0x8000000f11117221 */ /* 0x100fe20000000000 */
[----:B------:R-:W-:-:S03]  /*0220*/  FADD R0, R0, -R15 ;  /* 0x8000000f00007221 */ /* 0x000fc60000000000 */
[----:B------:R-:W-:Y:S01]  /*0230*/  FMUL R17, R17, R17 ;  /* 0x0000001111117220 */ /* 0x000fe20000400000 */
[----:B-1----:R-:W-:-:S04]  /*0240*/  IMAD.WIDE R2, R11, 0x4, R6 ;  /* 0x000000040b027825 */ /* 0x002fc800078e0206 */
[----:B------:R-:W-:Y:S01]  /*0250*/  FFMA R17, R0, R0, R17 ;  /* 0x0000000000117223 */ /* 0x000fe20000000011 */
[--C-:B------:R-:W-:Y:S01]  /*0260*/  FADD R0, R13, -R15.reuse ;  /* 0x8000000f0d007221 */ /* 0x100fe20000000000 */
[----:B------:R-:W-:Y:S01]  /*0270*/  FADD R10, R10, -R15 ;  /* 0x8000000f0a0a7221 */ /* 0x000fe20000000000 */
[----:B------:R1:W-:Y:S02]  /*0280*/  @!P0 STG.E desc[UR4][R2.64], R15 ;  /* 0x0000000f02008986 */ /* 0x0003e4000c101904 */
[----:B------:R-:W-:-:S04]  /*0290*/  FFMA R17, R0, R0, R17 ;  /* 0x0000000000117223 */ /* 0x000fc80000000011 */
[----:B------:R-:W-:Y:S01]  /*02a0*/  FFMA R17, R10, R10, R17 ;  /* 0x0000000a0a117223 */ /* 0x000fe20000000011 */
[----:B--2---:R-:W-:Y:S01]  /*02b0*/  IMAD.WIDE R4, R11, 0x4, R8 ;  /* 0x000000040b047825 */ /* 0x004fe200078e0208 */
[----:B------:R-:W-:Y:S06]  /*02c0*/  @P0 EXIT ;  /* 0x000000000000094d */ /* 0x000fec0003800000 */
[----:B------:R-:W-:-:S05]  /*02d0*/  FMUL R17, R17, 0.25 ;  /* 0x3e80000011117820 */ /* 0x000fca0000400000 */
[----:B------:R-:W-:Y:S01]  /*02e0*/  STG.E desc[UR4][R4.64], R17 ;  /* 0x0000001104007986 */ /* 0x000fe2000c101904 */
[----:B------:R-:W-:Y:S05]  /*02f0*/  EXIT ;  /* 0x000000000000794d */ /* 0x000fea0003800000 */
.L_x_0:
[----:B------:R-:W-:-:S00]  /*0300*/  BRA `(.L_x_0) ;  /* 0xfffffffc00fc7947 */ /* 0x000fc0000383ffff */
[----:B------:R-:W-:-:S00]  /*0310*/  NOP ;  /* 0x0000000000007918 */ /* 0x000fc00000000000 */
        /* <DEDUP_REMOVED lines=14> */
.L_x_1:


//--------------------- .nv.constant0.triton_poi_fused_add_native_layer_norm_1 --------------------------
	.section	.nv.constant0.triton_poi_fused_add_native_layer_norm_1,"a",@progbits
	.sectionflags	@""
	.align	4
.nv.constant0.triton_poi_fused_add_native_layer_norm_1:
	.zero		564
